//
// Generated by NVIDIA NVVM Compiler
//
// Compiler Build ID: CL-36424714
// Cuda compilation tools, release 13.0, V13.0.88
// Based on NVVM 20.0.0
//

.version 9.0
.target sm_100
.address_size 64

	// .globl	_Z7add_elePiS_S_ii

.visible .entry _Z7add_elePiS_S_ii(
	.param .u64 .ptr .align 1 _Z7add_elePiS_S_ii_param_0,
	.param .u64 .ptr .align 1 _Z7add_elePiS_S_ii_param_1,
	.param .u64 .ptr .align 1 _Z7add_elePiS_S_ii_param_2,
	.param .u32 _Z7add_elePiS_S_ii_param_3,
	.param .u32 _Z7add_elePiS_S_ii_param_4
)
{
	.reg .pred 	%p<2>;
	.reg .b32 	%r<11>;
	.reg .b64 	%rd<11>;

	ld.param.u64 	%rd1, [_Z7add_elePiS_S_ii_param_0];
	ld.param.u64 	%rd2, [_Z7add_elePiS_S_ii_param_1];
	ld.param.u64 	%rd3, [_Z7add_elePiS_S_ii_param_2];
	ld.param.u32 	%r2, [_Z7add_elePiS_S_ii_param_3];
	ld.param.u32 	%r3, [_Z7add_elePiS_S_ii_param_4];
	mov.u32 	%r4, %ctaid.x;
	mov.u32 	%r5, %ntid.x;
	mov.u32 	%r6, %tid.x;
	mad.lo.s32 	%r1, %r4, %r5, %r6;
	mul.lo.s32 	%r7, %r3, %r2;
	setp.ge.s32 	%p1, %r1, %r7;
	@%p1 bra 	$L__BB0_2;
	cvta.to.global.u64 	%rd4, %rd1;
	cvta.to.global.u64 	%rd5, %rd2;
	cvta.to.global.u64 	%rd6, %rd3;
	mul.wide.s32 	%rd7, %r1, 4;
	add.s64 	%rd8, %rd4, %rd7;
	ld.global.u32 	%r8, [%rd8];
	add.s64 	%rd9, %rd5, %rd7;
	ld.global.u32 	%r9, [%rd9];
	add.s32 	%r10, %r9, %r8;
	add.s64 	%rd10, %rd6, %rd7;
	st.global.u32 	[%rd10], %r10;
$L__BB0_2:
	ret;

}


// ===== COMPILED SASS (sm_100) =====

	.target	sm_100

	.elftype	@"ET_EXEC"


//--------------------- .note.nv.tkinfo           --------------------------
	.section	.note.nv.tkinfo,"",@"SHT_NOTE"
	.sectionflags	@"SHF_NOTE_NV_TKINFO"
	.tkinfo
        /*0018*/ 	.word	0x00000002
        /*0030*/ 	.string	""
        /*0030*/ 	.string	"ptxas"
        /*0030*/ 	.string	"Cuda compilation tools, release 13.0, V13.0.88"
        /*0030*/ 	.string	"Build cuda_13.0.r13.0/compiler.36424714_0"
        /*0030*/ 	.string	"-arch sm_100 -m 64 "



//--------------------- .note.nv.cuinfo           --------------------------
	.section	.note.nv.cuinfo,"",@"SHT_NOTE"
	.sectionflags	@"SHF_NOTE_NV_CUINFO"
        /*0018*/ 	.short	0x0002
        /*001a*/ 	.short	0x0064
        /*001c*/ 	.short	0x0082
	.zero		2


//--------------------- .nv.info                  --------------------------
	.section	.nv.info,"",@"SHT_CUDA_INFO"
	.align	4


	//----- nvinfo : EIATTR_REGCOUNT
	.align		4
        /*0000*/ 	.byte	0x04, 0x2f
        /*0002*/ 	.short	(.L_1 - .L_0)
	.align		4
.L_0:
        /*0004*/ 	.word	index@(_Z7add_elePiS_S_ii)
        /*0008*/ 	.word	0x0000000c


	//----- nvinfo : EIATTR_FRAME_SIZE
	.align		4
.L_1:
        /*000c*/ 	.byte	0x04, 0x11
        /*000e*/ 	.short	(.L_3 - .L_2)
	.align		4
.L_2:
        /*0010*/ 	.word	index@(_Z7add_elePiS_S_ii)
        /*0014*/ 	.word	0x00000000


	//----- nvinfo : EIATTR_MIN_STACK_SIZE
	.align		4
.L_3:
        /*0018*/ 	.byte	0x04, 0x12
        /*001a*/ 	.short	(.L_5 - .L_4)
	.align		4
.L_4:
        /*001c*/ 	.word	index@(_Z7add_elePiS_S_ii)
        /*0020*/ 	.word	0x00000000
.L_5:


//--------------------- .nv.compat                --------------------------
	.section	.nv.compat,"",@"SHT_CUDA_COMPAT_INFO"
	.align	4
        /*0000*/ 	.byte	0x02, 0x09, 0x00, 0x00, 0x02, 0x02, 0x01, 0x00, 0x02, 0x05, 0x05, 0x00, 0x03, 0x07, 0x01, 0x01
        /*0010*/ 	.byte	0x02, 0x03, 0x00, 0x00, 0x02, 0x06, 0x01, 0x00, 0x04, 0x0b, 0x08, 0x00, 0x09, 0x00, 0x00, 0x00
        /*0020*/ 	.byte	0x00, 0x00, 0x00, 0x00


//--------------------- .nv.info._Z7add_elePiS_S_ii --------------------------
	.section	.nv.info._Z7add_elePiS_S_ii,"",@"SHT_CUDA_INFO"
	.sectionflags	@""
	.align	4


	//----- nvinfo : EIATTR_CUDA_API_VERSION
	.align		4
        /*0000*/ 	.byte	0x04, 0x37
        /*0002*/ 	.short	(.L_7 - .L_6)
.L_6:
        /*0004*/ 	.word	0x00000082


	//----- nvinfo : EIATTR_KPARAM_INFO
	.align		4
.L_7:
        /*0008*/ 	.byte	0x04, 0x17
        /*000a*/ 	.short	(.L_9 - .L_8)
.L_8:
        /*000c*/ 	.word	0x00000000
        /*0010*/ 	.short	0x0004
        /*0012*/ 	.short	0x001c
        /*0014*/ 	.byte	0x00, 0xf0, 0x11, 0x00


	//----- nvinfo : EIATTR_KPARAM_INFO
	.align		4
.L_9:
        /*0018*/ 	.byte	0x04, 0x17
        /*001a*/ 	.short	(.L_11 - .L_10)
.L_10:
        /*001c*/ 	.word	0x00000000
        /*0020*/ 	.short	0x0003
        /*0022*/ 	.short	0x0018
        /*0024*/ 	.byte	0x00, 0xf0, 0x11, 0x00


	//----- nvinfo : EIATTR_KPARAM_INFO
	.align		4
.L_11:
        /*0028*/ 	.byte	0x04, 0x17
        /*002a*/ 	.short	(.L_13 - .L_12)
.L_12:
        /*002c*/ 	.word	0x00000000
        /*0030*/ 	.short	0x0002
        /*0032*/ 	.short	0x0010
        /*0034*/ 	.byte	0x00, 0xf5, 0x21, 0x00


	//----- nvinfo : EIATTR_KPARAM_INFO
	.align		4
.L_13:
        /*0038*/ 	.byte	0x04, 0x17
        /*003a*/ 	.short	(.L_15 - .L_14)
.L_14:
        /*003c*/ 	.word	0x00000000
        /*0040*/ 	.short	0x0001
        /*0042*/ 	.short	0x0008
        /*0044*/ 	.byte	0x00, 0xf5, 0x21, 0x00


	//----- nvinfo : EIATTR_KPARAM_INFO
	.align		4
.L_15:
        /*0048*/ 	.byte	0x04, 0x17
        /*004a*/ 	.short	(.L_17 - .L_16)
.L_16:
        /*004c*/ 	.word	0x00000000
        /*0050*/ 	.short	0x0000
        /*0052*/ 	.short	0x0000
        /*0054*/ 	.byte	0x00, 0xf5, 0x21, 0x00


	//----- nvinfo : EIATTR_SPARSE_MMA_MASK
	.align		4
.L_17:
        /*0058*/ 	.byte	0x03, 0x50
        /*005a*/ 	.short	0x0000


	//----- nvinfo : EIATTR_MAXREG_COUNT
	.align		4
        /*005c*/ 	.byte	0x03, 0x1b
        /*005e*/ 	.short	0x00ff


	//----- nvinfo : EIATTR_MERCURY_ISA_VERSION
	.align		4
        /*0060*/ 	.byte	0x03, 0x5f
        /*0062*/ 	.short	0x0101


	//----- nvinfo : EIATTR_VRC_CTA_INIT_COUNT
	.align		4
        /*0064*/ 	.byte	0x02, 0x4a
	.zero		1
	.zero		1


	//----- nvinfo : EIATTR_EXIT_INSTR_OFFSETS
	.align		4
        /*0068*/ 	.byte	0x04, 0x1c
        /*006a*/ 	.short	(.L_19 - .L_18)


	//   ....[0]....
.L_18:
        /*006c*/ 	.word	0x00000080


	//   ....[1]....
        /*0070*/ 	.word	0x00000140


	//----- nvinfo : EIATTR_CBANK_PARAM_SIZE
	.align		4
.L_19:
        /*0074*/ 	.byte	0x03, 0x19
        /*0076*/ 	.short	0x0020


	//----- nvinfo : EIATTR_PARAM_CBANK
	.align		4
        /*0078*/ 	.byte	0x04, 0x0a
        /*007a*/ 	.short	(.L_21 - .L_20)
	.align		4
.L_20:
        /*007c*/ 	.word	index@(.nv.constant0._Z7add_elePiS_S_ii)
        /*0080*/ 	.short	0x0380
        /*0082*/ 	.short	0x0020


	//----- nvinfo : EIATTR_SW_WAR
	.align		4
.L_21:
        /*0084*/ 	.byte	0x04, 0x36
        /*0086*/ 	.short	(.L_23 - .L_22)
.L_22:
        /*0088*/ 	.word	0x00000008
.L_23:


//--------------------- .nv.callgraph             --------------------------
	.section	.nv.callgraph,"",@"SHT_CUDA_CALLGRAPH"
	.align	4
	.sectionentsize	8
	.align		4
        /*0000*/ 	.word	0x00000000
	.align		4
        /*0004*/ 	.word	0xffffffff
	.align		4
        /*0008*/ 	.word	0x00000000
	.align		4
        /*000c*/ 	.word	0xfffffffe
	.align		4
        /*0010*/ 	.word	0x00000000
	.align		4
        /*0014*/ 	.word	0xfffffffd
	.align		4
        /*0018*/ 	.word	0x00000000
	.align		4
        /*001c*/ 	.word	0xfffffffc


//--------------------- .text._Z7add_elePiS_S_ii  --------------------------
	.section	.text._Z7add_elePiS_S_ii,"ax",@progbits
	.align	128
        .global         _Z7add_elePiS_S_ii
        .type           _Z7add_elePiS_S_ii,@function
        .size           _Z7add_elePiS_S_ii,(.L_x_1 - _Z7add_elePiS_S_ii)
        .other          _Z7add_elePiS_S_ii,@"STO_CUDA_ENTRY STV_DEFAULT"
_Z7add_elePiS_S_ii:
.text._Z7add_elePiS_S_ii:
[----:B------:R-:W-:Y:S01]  /*0000*/  LDC R1, c[0x0][0x37c] ;  /* 0x0000df00ff017b82 */ /* 0x000fe20000000800 */
[----:B------:R-:W0:Y:S07]  /*0010*/  S2R R0, SR_TID.X ;  /* 0x0000000000007919 */ /* 0x000e2e0000002100 */
[----:B------:R-:W0:Y:S01]  /*0020*/  S2UR UR6, SR_CTAID.X ;  /* 0x00000000000679c3 */ /* 0x000e220000002500 */
[----:B------:R-:W1:Y:S07]  /*0030*/  LDCU.64 UR4, c[0x0][0x398] ;  /* 0x00007300ff0477ac */ /* 0x000e6e0008000a00 */
[----:B------:R-:W0:Y:S01]  /*0040*/  LDC R9, c[0x0][0x360] ;  /* 0x0000d800ff097b82 */ /* 0x000e220000000800 */
[----:B-1----:R-:W-:Y:S01]  /*0050*/  UIMAD UR4, UR5, UR4, URZ ;  /* 0x00000004050472a4 */ /* 0x002fe2000f8e02ff */
[----:B0-----:R-:W-:-:S05]  /*0060*/  IMAD R9, R9, UR6, R0 ;  /* 0x0000000609097c24 */ /* 0x001fca000f8e0200 */
[----:B------:R-:W-:-:S13]  /*0070*/  ISETP.GE.AND P0, PT, R9, UR4, PT ;  /* 0x0000000409007c0c */ /* 0x000fda000bf06270 */
[----:B------:R-:W-:Y:S05]  /*0080*/  @P0 EXIT ;  /* 0x000000000000094d */ /* 0x000fea0003800000 */
[----:B------:R-:W0:Y:S01]  /*0090*/  LDC.64 R2, c[0x0][0x380] ;  /* 0x0000e000ff027b82 */ /* 0x000e220000000a00 */
[----:B------:R-:W1:Y:S07]  /*00a0*/  LDCU.64 UR4, c[0x0][0x358] ;  /* 0x00006b00ff0477ac */ /* 0x000e6e0008000a00 */
[----:B------:R-:W2:Y:S08]  /*00b0*/  LDC.64 R4, c[0x0][0x388] ;  /* 0x0000e200ff047b82 */ /* 0x000eb00000000a00 */
[----:B------:R-:W3:Y:S01]  /*00c0*/  LDC.64 R6, c[0x0][0x390] ;  /* 0x0000e400ff067b82 */ /* 0x000ee20000000a00 */
[----:B0-----:R-:W-:-:S06]  /*00d0*/  IMAD.WIDE R2, R9, 0x4, R2 ;  /* 0x0000000409027825 */ /* 0x001fcc00078e0202 */
[----:B-1----:R-:W4:Y:S01]  /*00e0*/  LDG.E R2, desc[UR4][R2.64] ;  /* 0x0000000402027981 */ /* 0x002f22000c1e1900 */
[----:B--2---:R-:W-:-:S06]  /*00f0*/  IMAD.WIDE R4, R9, 0x4, R4 ;  /* 0x0000000409047825 */ /* 0x004fcc00078e0204 */
[----:B------:R-:W4:Y:S01]  /*0100*/  LDG.E R5, desc[UR4][R4.64] ;  /* 0x0000000404057981 */ /* 0x000f22000c1e1900 */
[----:B---3--:R-:W-:Y:S01]  /*0110*/  IMAD.WIDE R6, R9, 0x4, R6 ;  /* 0x0000000409067825 */ /* 0x008fe200078e0206 */
[----:B----4-:R-:W-:-:S05]  /*0120*/  IADD3 R9, PT, PT, R2, R5, RZ ;  /* 0x0000000502097210 */ /* 0x010fca0007ffe0ff */
[----:B------:R-:W-:Y:S01]  /*0130*/  STG.E desc[UR4][R6.64], R9 ;  /* 0x0000000906007986 */ /* 0x000fe2000c101904 */
[----:B------:R-:W-:Y:S05]  /*0140*/  EXIT ;  /* 0x000000000000794d */ /* 0x000fea0003800000 */
.L_x_0:
[----:B------:R-:W-:-:S00]  /*0150*/  BRA `(.L_x_0) ;  /* 0xfffffffc00fc7947 */ /* 0x000fc0000383ffff */
[----:B------:R-:W-:-:S00]  /*0160*/  NOP ;  /* 0x0000000000007918 */ /* 0x000fc00000000000 */
        /* <DEDUP_REMOVED lines=9> */
.L_x_1:


//--------------------- .nv.shared.reserved.0     --------------------------
	.section	.nv.shared.reserved.0,"aw",@nobits
	.weak		__nv_reservedSMEM_offset_0_alias
	.size		__nv_reservedSMEM_offset_0_alias, 0, 64
	.other		__nv_reservedSMEM_offset_0_alias,@"STO_CUDA_RESERVED_SHARED STV_DEFAULT"
__nv_reservedSMEM_offset_0_alias:
	.zero		0
	.zero		64


//--------------------- .nv.constant0._Z7add_elePiS_S_ii --------------------------
	.section	.nv.constant0._Z7add_elePiS_S_ii,"a",@progbits
	.sectionflags	@""
	.align	4
.nv.constant0._Z7add_elePiS_S_ii:
	.zero		928


//--------------------- SYMBOLS --------------------------

	.type		.nv.reservedSmem.offset0,@object
	.size		.nv.reservedSmem.offset0,0x4
